//
// Generated by NVIDIA NVVM Compiler
//
// Compiler Build ID: CL-36424714
// Cuda compilation tools, release 13.0, V13.0.88
// Based on NVVM 20.0.0
//

.version 9.0
.target sm_100
.address_size 64

	// .globl	_Z11hello_worldv
.extern .func  (.param .b32 func_retval0) vprintf
(
	.param .b64 vprintf_param_0,
	.param .b64 vprintf_param_1
)
;
.global .align 1 .b8 $str[57] = {10, 91, 66, 108, 111, 99, 107, 32, 73, 100, 32, 61, 32, 37, 100, 93, 32, 45, 45, 32, 91, 87, 97, 114, 112, 32, 73, 100, 32, 61, 32, 37, 100, 93, 32, 45, 45, 32, 91, 84, 104, 114, 101, 97, 100, 32, 73, 100, 32, 61, 32, 37, 100, 93, 10, 10};

.visible .entry _Z11hello_worldv()
{
	.local .align 8 .b8 	__local_depot0[16];
	.reg .b64 	%SP;
	.reg .b64 	%SPL;
	.reg .b32 	%r<6>;
	.reg .b64 	%rd<5>;

	mov.u64 	%SPL, __local_depot0;
	cvta.local.u64 	%SP, %SPL;
	add.u64 	%rd1, %SP, 0;
	add.u64 	%rd2, %SPL, 0;
	mov.u32 	%r1, %ctaid.x;
	mov.u32 	%r2, %tid.x;
	shr.u32 	%r3, %r2, 5;
	st.local.v2.u32 	[%rd2], {%r1, %r3};
	st.local.u32 	[%rd2+8], %r2;
	mov.u64 	%rd3, $str;
	cvta.global.u64 	%rd4, %rd3;
	{ // callseq 0, 0
	.param .b64 param0;
	st.param.b64 	[param0], %rd4;
	.param .b64 param1;
	st.param.b64 	[param1], %rd1;
	.param .b32 retval0;
	call.uni (retval0), 
	vprintf, 
	(
	param0, 
	param1
	);
	ld.param.b32 	%r4, [retval0];
	} // callseq 0
	ret;

}


// ===== COMPILED SASS (sm_100) =====

	.target	sm_100

	.elftype	@"ET_EXEC"


//--------------------- .note.nv.tkinfo           --------------------------
	.section	.note.nv.tkinfo,"",@"SHT_NOTE"
	.sectionflags	@"SHF_NOTE_NV_TKINFO"
	.tkinfo
        /*0018*/ 	.word	0x00000002
        /*0030*/ 	.string	""
        /*0030*/ 	.string	"ptxas"
        /*0030*/ 	.string	"Cuda compilation tools, release 13.0, V13.0.88"
        /*0030*/ 	.string	"Build cuda_13.0.r13.0/compiler.36424714_0"
        /*0030*/ 	.string	"-arch sm_100 -m 64 "



//--------------------- .note.nv.cuinfo           --------------------------
	.section	.note.nv.cuinfo,"",@"SHT_NOTE"
	.sectionflags	@"SHF_NOTE_NV_CUINFO"
        /*0018*/ 	.short	0x0002
        /*001a*/ 	.short	0x0064
        /*001c*/ 	.short	0x0082
	.zero		2


//--------------------- .nv.info                  --------------------------
	.section	.nv.info,"",@"SHT_CUDA_INFO"
	.align	4


	//----- nvinfo : EIATTR_REGCOUNT
	.align		4
        /*0000*/ 	.byte	0x04, 0x2f
        /*0002*/ 	.short	(.L_2 - .L_1)
	.align		4
.L_1:
        /*0004*/ 	.word	index@(_Z11hello_worldv)
        /*0008*/ 	.word	0x00000018


	//----- nvinfo : EIATTR_FRAME_SIZE
	.align		4
.L_2:
        /*000c*/ 	.byte	0x04, 0x11
        /*000e*/ 	.short	(.L_4 - .L_3)
	.align		4
.L_3:
        /*0010*/ 	.word	index@(_Z11hello_worldv)
        /*0014*/ 	.word	0x00000010


	//----- nvinfo : EIATTR_MIN_STACK_SIZE
	.align		4
.L_4:
        /*0018*/ 	.byte	0x04, 0x12
        /*001a*/ 	.short	(.L_6 - .L_5)
	.align		4
.L_5:
        /*001c*/ 	.word	index@(_Z11hello_worldv)
        /*0020*/ 	.word	0x00000010
.L_6:


//--------------------- .nv.compat                --------------------------
	.section	.nv.compat,"",@"SHT_CUDA_COMPAT_INFO"
	.align	4
        /*0000*/ 	.byte	0x02, 0x09, 0x00, 0x00, 0x02, 0x02, 0x01, 0x00, 0x02, 0x05, 0x05, 0x00, 0x03, 0x07, 0x01, 0x01
        /*0010*/ 	.byte	0x02, 0x03, 0x00, 0x00, 0x02, 0x06, 0x01, 0x00, 0x04, 0x0b, 0x08, 0x00, 0x09, 0x00, 0x00, 0x00
        /*0020*/ 	.byte	0x00, 0x00, 0x00, 0x00


//--------------------- .nv.info._Z11hello_worldv --------------------------
	.section	.nv.info._Z11hello_worldv,"",@"SHT_CUDA_INFO"
	.sectionflags	@""
	.align	4


	//----- nvinfo : EIATTR_CUDA_API_VERSION
	.align		4
        /*0000*/ 	.byte	0x04, 0x37
        /*0002*/ 	.short	(.L_8 - .L_7)
.L_7:
        /*0004*/ 	.word	0x00000082


	//----- nvinfo : EIATTR_SPARSE_MMA_MASK
	.align		4
.L_8:
        /*0008*/ 	.byte	0x03, 0x50
        /*000a*/ 	.short	0x0000


	//----- nvinfo : EIATTR_MAXREG_COUNT
	.align		4
        /*000c*/ 	.byte	0x03, 0x1b
        /*000e*/ 	.short	0x00ff


	//----- nvinfo : EIATTR_EXTERNS
	.align		4
        /*0010*/ 	.byte	0x04, 0x0f
        /*0012*/ 	.short	(.L_10 - .L_9)


	//   ....[0]....
	.align		4
.L_9:
        /*0014*/ 	.word	index@(vprintf)


	//----- nvinfo : EIATTR_MERCURY_ISA_VERSION
	.align		4
.L_10:
        /*0018*/ 	.byte	0x03, 0x5f
        /*001a*/ 	.short	0x0101


	//----- nvinfo : EIATTR_VRC_CTA_INIT_COUNT
	.align		4
        /*001c*/ 	.byte	0x02, 0x4a
	.zero		1
	.zero		1


	//----- nvinfo : EIATTR_SYSCALL_OFFSETS
	.align		4
        /*0020*/ 	.byte	0x04, 0x46
        /*0022*/ 	.short	(.L_12 - .L_11)


	//   ....[0]....
.L_11:
        /*0024*/ 	.word	0x00000110


	//----- nvinfo : EIATTR_EXIT_INSTR_OFFSETS
	.align		4
.L_12:
        /*0028*/ 	.byte	0x04, 0x1c
        /*002a*/ 	.short	(.L_14 - .L_13)


	//   ....[0]....
.L_13:
        /*002c*/ 	.word	0x00000120


	//----- nvinfo : EIATTR_SW_WAR
	.align		4
.L_14:
        /*0030*/ 	.byte	0x04, 0x36
        /*0032*/ 	.short	(.L_16 - .L_15)
.L_15:
        /*0034*/ 	.word	0x00000008
.L_16:


//--------------------- .nv.callgraph             --------------------------
	.section	.nv.callgraph,"",@"SHT_CUDA_CALLGRAPH"
	.align	4
	.sectionentsize	8
	.align		4
        /*0000*/ 	.word	0x00000000
	.align		4
        /*0004*/ 	.word	0xffffffff
	.align		4
        /*0008*/ 	.word	index@(_Z11hello_worldv)
	.align		4
        /*000c*/ 	.word	index@(vprintf)
	.align		4
        /*0010*/ 	.word	0x00000000
	.align		4
        /*0014*/ 	.word	0xfffffffe
	.align		4
        /*0018*/ 	.word	0x00000000
	.align		4
        /*001c*/ 	.word	0xfffffffd
	.align		4
        /*0020*/ 	.word	0x00000000
	.align		4
        /*0024*/ 	.word	0xfffffffc


//--------------------- .nv.constant4             --------------------------
	.section	.nv.constant4,"a",@progbits
	.align	8
	.align		8
.nv.constant4:
        /*0000*/ 	.dword	vprintf
	.align		8
        /*0008*/ 	.dword	$str


//--------------------- .text._Z11hello_worldv    --------------------------
	.section	.text._Z11hello_worldv,"ax",@progbits
	.align	128
        .global         _Z11hello_worldv
        .type           _Z11hello_worldv,@function
        .size           _Z11hello_worldv,(.L_x_2 - _Z11hello_worldv)
        .other          _Z11hello_worldv,@"STO_CUDA_ENTRY STV_DEFAULT"
_Z11hello_worldv:
.text._Z11hello_worldv:
[----:B------:R-:W0:Y:S01]  /*0000*/  LDC R1, c[0x0][0x37c] ;  /* 0x0000df00ff017b82 */ /* 0x000e220000000800 */
[----:B------:R-:W1:Y:S01]  /*0010*/  S2R R10, SR_TID.X ;  /* 0x00000000000a7919 */ /* 0x000e620000002100 */
[----:B0-----:R-:W-:Y:S01]  /*0020*/  VIADD R1, R1, 0xfffffff0 ;  /* 0xfffffff001017836 */ /* 0x001fe20000000000 */
[----:B------:R-:W-:Y:S01]  /*0030*/  MOV R0, 0x0 ;  /* 0x0000000000007802 */ /* 0x000fe20000000f00 */
[----:B------:R-:W0:Y:S01]  /*0040*/  LDCU UR4, c[0x0][0x2f8] ;  /* 0x00005f00ff0477ac */ /* 0x000e220008000800 */
[----:B------:R-:W2:Y:S03]  /*0050*/  S2R R8, SR_CTAID.X ;  /* 0x0000000000087919 */ /* 0x000ea60000002500 */
[----:B------:R3:W4:Y:S01]  /*0060*/  LDC.64 R2, c[0x4][R0] ;  /* 0x0100000000027b82 */ /* 0x0007220000000a00 */
[----:B------:R-:W5:Y:S01]  /*0070*/  LDCU.64 UR6, c[0x4][0x8] ;  /* 0x01000100ff0677ac */ /* 0x000f620008000a00 */
[----:B------:R-:W1:Y:S01]  /*0080*/  LDCU UR5, c[0x0][0x2fc] ;  /* 0x00005f80ff0577ac */ /* 0x000e620008000800 */
[----:B0-----:R-:W-:Y:S01]  /*0090*/  IADD3 R6, P0, PT, R1, UR4, RZ ;  /* 0x0000000401067c10 */ /* 0x001fe2000ff1e0ff */
[----:B-----5:R-:W-:-:S02]  /*00a0*/  IMAD.U32 R4, RZ, RZ, UR6 ;  /* 0x00000006ff047e24 */ /* 0x020fc4000f8e00ff */
[----:B------:R-:W-:Y:S02]  /*00b0*/  IMAD.U32 R5, RZ, RZ, UR7 ;  /* 0x00000007ff057e24 */ /* 0x000fe4000f8e00ff */
[----:B-1----:R-:W-:Y:S01]  /*00c0*/  IMAD.X R7, RZ, RZ, UR5, P0 ;  /* 0x00000005ff077e24 */ /* 0x002fe200080e06ff */
[----:B------:R-:W-:Y:S01]  /*00d0*/  SHF.R.U32.HI R9, RZ, 0x5, R10 ;  /* 0x00000005ff097819 */ /* 0x000fe2000001160a */
[----:B------:R3:W-:Y:S04]  /*00e0*/  STL [R1+0x8], R10 ;  /* 0x0000080a01007387 */ /* 0x0007e80000100800 */
[----:B--2---:R3:W-:Y:S02]  /*00f0*/  STL.64 [R1], R8 ;  /* 0x0000000801007387 */ /* 0x0047e40000100a00 */
[----:B------:R-:W-:-:S07]  /*0100*/  LEPC R20, `(.L_x_0) ;  /* 0x000000001014794e */ /* 0x000fce0000000000 */
[----:B---34-:R-:W-:Y:S05]  /*0110*/  CALL.ABS.NOINC R2 ;  /* 0x0000000002007343 */ /* 0x018fea0003c00000 */
.L_x_0:
[----:B------:R-:W-:Y:S05]  /*0120*/  EXIT ;  /* 0x000000000000794d */ /* 0x000fea0003800000 */
.L_x_1:
[----:B------:R-:W-:-:S00]  /*0130*/  BRA `(.L_x_1) ;  /* 0xfffffffc00fc7947 */ /* 0x000fc0000383ffff */
[----:B------:R-:W-:-:S00]  /*0140*/  NOP ;  /* 0x0000000000007918 */ /* 0x000fc00000000000 */
        /* <DEDUP_REMOVED lines=11> */
.L_x_2:


//--------------------- .nv.global.init           --------------------------
	.section	.nv.global.init,"aw",@progbits
.nv.global.init:
	.type		$str,@object
	.size		$str,(.L_0 - $str)
$str:
        /*0000*/ 	.byte	0x0a, 0x5b, 0x42, 0x6c, 0x6f, 0x63, 0x6b, 0x20, 0x49, 0x64, 0x20, 0x3d, 0x20, 0x25, 0x64, 0x5d
        /*0010*/ 	.byte	0x20, 0x2d, 0x2d, 0x20, 0x5b, 0x57, 0x61, 0x72, 0x70, 0x20, 0x49, 0x64, 0x20, 0x3d, 0x20, 0x25
        /*0020*/ 	.byte	0x64, 0x5d, 0x20, 0x2d, 0x2d, 0x20, 0x5b, 0x54, 0x68, 0x72, 0x65, 0x61, 0x64, 0x20, 0x49, 0x64
        /*0030*/ 	.byte	0x20, 0x3d, 0x20, 0x25, 0x64, 0x5d, 0x0a, 0x0a, 0x00
.L_0:


//--------------------- .nv.shared.reserved.0     --------------------------
	.section	.nv.shared.reserved.0,"aw",@nobits
	.weak		__nv_reservedSMEM_offset_0_alias
	.size		__nv_reservedSMEM_offset_0_alias, 0, 64
	.other		__nv_reservedSMEM_offset_0_alias,@"STO_CUDA_RESERVED_SHARED STV_DEFAULT"
__nv_reservedSMEM_offset_0_alias:
	.zero		0
	.zero		64


//--------------------- .nv.constant0._Z11hello_worldv --------------------------
	.section	.nv.constant0._Z11hello_worldv,"a",@progbits
	.sectionflags	@""
	.align	4
.nv.constant0._Z11hello_worldv:
	.zero		896


//--------------------- SYMBOLS --------------------------

	.type		.nv.reservedSmem.offset0,@object
	.size		.nv.reservedSmem.offset0,0x4
	.type		vprintf,@function
